//
// Generated by NVIDIA NVVM Compiler
//
// Compiler Build ID: CL-36424714
// Cuda compilation tools, release 13.0, V13.0.88
// Based on NVVM 20.0.0
//

.version 9.0
.target sm_100
.address_size 64

	// .globl	default_function_kernel

.visible .entry default_function_kernel(
	.param .u64 .ptr .align 1 default_function_kernel_param_0,
	.param .u64 .ptr .align 1 default_function_kernel_param_1
)
.maxntid 35
{
	.reg .pred 	%p<2>;
	.reg .b16 	%rs<4>;
	.reg .b32 	%r<31>;
	.reg .b32 	%f<2>;
	.reg .b64 	%rd<9>;

	ld.param.u64 	%rd1, [default_function_kernel_param_0];
	ld.param.u64 	%rd2, [default_function_kernel_param_1];
	cvta.to.global.u64 	%rd3, %rd2;
	cvta.to.global.u64 	%rd4, %rd1;
	mov.u32 	%r1, %ctaid.x;
	mov.u32 	%r2, %tid.x;
	cvt.u16.u32 	%rs1, %r2;
	mul.lo.s16 	%rs2, %rs1, 52;
	shr.u16 	%rs3, %rs2, 8;
	cvt.u32.u16 	%r3, %rs3;
	sub.s32 	%r4, %r3, %r1;
	shl.b32 	%r5, %r4, 30;
	shr.s32 	%r6, %r5, 31;
	and.b32  	%r7, %r6, 210;
	mul.hi.u32 	%r8, %r1, 715827883;
	shr.u32 	%r9, %r8, 1;
	mad.lo.s32 	%r10, %r9, 490, %r7;
	mad.lo.s32 	%r11, %r1, 5, %r2;
	mul.hi.u32 	%r12, %r11, -858993459;
	shr.u32 	%r13, %r12, 3;
	mul.lo.s32 	%r14, %r13, 10;
	sub.s32 	%r15, %r11, %r14;
	and.b32  	%r16, %r15, 1;
	setp.eq.b32 	%p1, %r16, 1;
	selp.b32 	%r17, 105, 0, %p1;
	add.s32 	%r18, %r10, %r17;
	mul.lo.s32 	%r19, %r9, 12;
	sub.s32 	%r20, %r1, %r19;
	shr.u32 	%r21, %r20, 2;
	and.b32  	%r22, %r1, 3;
	mad.lo.s32 	%r23, %r22, 7, %r3;
	shr.u32 	%r24, %r23, 2;
	shr.u32 	%r25, %r15, 1;
	prmt.b32 	%r26, %r21, %r24, 0x5410U;
	mov.b32 	%r27, 1315;
	dp2a.lo.u32.u32 	%r28, %r26, %r27, %r25;
	add.s32 	%r29, %r18, %r28;
	mul.wide.u32 	%rd5, %r29, 4;
	add.s64 	%rd6, %rd4, %rd5;
	ld.global.nc.f32 	%f1, [%rd6];
	mad.lo.s32 	%r30, %r1, 30, %r11;
	mul.wide.u32 	%rd7, %r30, 4;
	add.s64 	%rd8, %rd3, %rd7;
	st.global.f32 	[%rd8], %f1;
	ret;

}


// ===== COMPILED SASS (sm_100) =====

	.target	sm_100

	.elftype	@"ET_EXEC"


//--------------------- .note.nv.tkinfo           --------------------------
	.section	.note.nv.tkinfo,"",@"SHT_NOTE"
	.sectionflags	@"SHF_NOTE_NV_TKINFO"
	.tkinfo
        /*0018*/ 	.word	0x00000002
        /*0030*/ 	.string	""
        /*0030*/ 	.string	"ptxas"
        /*0030*/ 	.string	"Cuda compilation tools, release 13.0, V13.0.88"
        /*0030*/ 	.string	"Build cuda_13.0.r13.0/compiler.36424714_0"
        /*0030*/ 	.string	"-arch sm_100 -m 64 "



//--------------------- .note.nv.cuinfo           --------------------------
	.section	.note.nv.cuinfo,"",@"SHT_NOTE"
	.sectionflags	@"SHF_NOTE_NV_CUINFO"
        /*0018*/ 	.short	0x0002
        /*001a*/ 	.short	0x0064
        /*001c*/ 	.short	0x0082
	.zero		2


//--------------------- .nv.info                  --------------------------
	.section	.nv.info,"",@"SHT_CUDA_INFO"
	.align	4


	//----- nvinfo : EIATTR_REGCOUNT
	.align		4
        /*0000*/ 	.byte	0x04, 0x2f
        /*0002*/ 	.short	(.L_1 - .L_0)
	.align		4
.L_0:
        /*0004*/ 	.word	index@(default_function_kernel)
        /*0008*/ 	.word	0x0000000d


	//----- nvinfo : EIATTR_FRAME_SIZE
	.align		4
.L_1:
        /*000c*/ 	.byte	0x04, 0x11
        /*000e*/ 	.short	(.L_3 - .L_2)
	.align		4
.L_2:
        /*0010*/ 	.word	index@(default_function_kernel)
        /*0014*/ 	.word	0x00000000


	//----- nvinfo : EIATTR_MIN_STACK_SIZE
	.align		4
.L_3:
        /*0018*/ 	.byte	0x04, 0x12
        /*001a*/ 	.short	(.L_5 - .L_4)
	.align		4
.L_4:
        /*001c*/ 	.word	index@(default_function_kernel)
        /*0020*/ 	.word	0x00000000
.L_5:


//--------------------- .nv.compat                --------------------------
	.section	.nv.compat,"",@"SHT_CUDA_COMPAT_INFO"
	.align	4
        /*0000*/ 	.byte	0x02, 0x09, 0x00, 0x00, 0x02, 0x02, 0x01, 0x00, 0x02, 0x05, 0x05, 0x00, 0x03, 0x07, 0x01, 0x01
        /*0010*/ 	.byte	0x02, 0x03, 0x00, 0x00, 0x02, 0x06, 0x01, 0x00, 0x04, 0x0b, 0x08, 0x00, 0x09, 0x00, 0x00, 0x00
        /*0020*/ 	.byte	0x00, 0x00, 0x00, 0x00


//--------------------- .nv.info.default_function_kernel --------------------------
	.section	.nv.info.default_function_kernel,"",@"SHT_CUDA_INFO"
	.sectionflags	@""
	.align	4


	//----- nvinfo : EIATTR_CUDA_API_VERSION
	.align		4
        /*0000*/ 	.byte	0x04, 0x37
        /*0002*/ 	.short	(.L_7 - .L_6)
.L_6:
        /*0004*/ 	.word	0x00000082


	//----- nvinfo : EIATTR_KPARAM_INFO
	.align		4
.L_7:
        /*0008*/ 	.byte	0x04, 0x17
        /*000a*/ 	.short	(.L_9 - .L_8)
.L_8:
        /*000c*/ 	.word	0x00000000
        /*0010*/ 	.short	0x0001
        /*0012*/ 	.short	0x0008
        /*0014*/ 	.byte	0x00, 0xf5, 0x21, 0x00


	//----- nvinfo : EIATTR_KPARAM_INFO
	.align		4
.L_9:
        /*0018*/ 	.byte	0x04, 0x17
        /*001a*/ 	.short	(.L_11 - .L_10)
.L_10:
        /*001c*/ 	.word	0x00000000
        /*0020*/ 	.short	0x0000
        /*0022*/ 	.short	0x0000
        /*0024*/ 	.byte	0x00, 0xf5, 0x21, 0x00


	//----- nvinfo : EIATTR_SPARSE_MMA_MASK
	.align		4
.L_11:
        /*0028*/ 	.byte	0x03, 0x50
        /*002a*/ 	.short	0x0000


	//----- nvinfo : EIATTR_MAXREG_COUNT
	.align		4
        /*002c*/ 	.byte	0x03, 0x1b
        /*002e*/ 	.short	0x00ff


	//----- nvinfo : EIATTR_MERCURY_ISA_VERSION
	.align		4
        /*0030*/ 	.byte	0x03, 0x5f
        /*0032*/ 	.short	0x0101


	//----- nvinfo : EIATTR_VRC_CTA_INIT_COUNT
	.align		4
        /*0034*/ 	.byte	0x02, 0x4a
	.zero		1
	.zero		1


	//----- nvinfo : EIATTR_EXIT_INSTR_OFFSETS
	.align		4
        /*0038*/ 	.byte	0x04, 0x1c
        /*003a*/ 	.short	(.L_13 - .L_12)


	//   ....[0]....
.L_12:
        /*003c*/ 	.word	0x00000290


	//----- nvinfo : EIATTR_MAX_THREADS
	.align		4
.L_13:
        /*0040*/ 	.byte	0x04, 0x05
        /*0042*/ 	.short	(.L_15 - .L_14)
.L_14:
        /*0044*/ 	.word	0x00000023
        /*0048*/ 	.word	0x00000001
        /*004c*/ 	.word	0x00000001


	//----- nvinfo : EIATTR_CBANK_PARAM_SIZE
	.align		4
.L_15:
        /*0050*/ 	.byte	0x03, 0x19
        /*0052*/ 	.short	0x0010


	//----- nvinfo : EIATTR_PARAM_CBANK
	.align		4
        /*0054*/ 	.byte	0x04, 0x0a
        /*0056*/ 	.short	(.L_17 - .L_16)
	.align		4
.L_16:
        /*0058*/ 	.word	index@(.nv.constant0.default_function_kernel)
        /*005c*/ 	.short	0x0380
        /*005e*/ 	.short	0x0010


	//----- nvinfo : EIATTR_SW_WAR
	.align		4
.L_17:
        /*0060*/ 	.byte	0x04, 0x36
        /*0062*/ 	.short	(.L_19 - .L_18)
.L_18:
        /*0064*/ 	.word	0x00000008
.L_19:


//--------------------- .nv.callgraph             --------------------------
	.section	.nv.callgraph,"",@"SHT_CUDA_CALLGRAPH"
	.align	4
	.sectionentsize	8
	.align		4
        /*0000*/ 	.word	0x00000000
	.align		4
        /*0004*/ 	.word	0xffffffff
	.align		4
        /*0008*/ 	.word	0x00000000
	.align		4
        /*000c*/ 	.word	0xfffffffe
	.align		4
        /*0010*/ 	.word	0x00000000
	.align		4
        /*0014*/ 	.word	0xfffffffd
	.align		4
        /*0018*/ 	.word	0x00000000
	.align		4
        /*001c*/ 	.word	0xfffffffc


//--------------------- .text.default_function_kernel --------------------------
	.section	.text.default_function_kernel,"ax",@progbits
	.align	128
        .global         default_function_kernel
        .type           default_function_kernel,@function
        .size           default_function_kernel,(.L_x_1 - default_function_kernel)
        .other          default_function_kernel,@"STO_CUDA_ENTRY STV_DEFAULT"
default_function_kernel:
.text.default_function_kernel:
[----:B------:R-:W-:Y:S01]  /*0000*/  LDC R1, c[0x0][0x37c] ;  /* 0x0000df00ff017b82 */ /* 0x000fe20000000800 */
[----:B------:R-:W0:Y:S01]  /*0010*/  S2R R5, SR_TID.X ;  /* 0x0000000000057919 */ /* 0x000e220000002100 */
[----:B------:R-:W1:Y:S01]  /*0020*/  LDCU.64 UR4, c[0x0][0x358] ;  /* 0x00006b00ff0477ac */ /* 0x000e620008000a00 */
[----:B------:R-:W2:Y:S01]  /*0030*/  S2R R0, SR_CTAID.X ;  /* 0x0000000000007919 */ /* 0x000ea20000002500 */
[----:B------:R-:W-:Y:S01]  /*0040*/  UMOV UR6, 0x523 ;  /* 0x0000052300067882 */ /* 0x000fe20000000000 */
[----:B0-----:R-:W-:Y:S01]  /*0050*/  PRMT R2, R5, 0x9910, RZ ;  /* 0x0000991005027816 */ /* 0x001fe200000000ff */
[C---:B--2---:R-:W-:Y:S01]  /*0060*/  IMAD R5, R0.reuse, 0x5, R5 ;  /* 0x0000000500057824 */ /* 0x044fe200078e0205 */
[----:B------:R-:W-:-:S03]  /*0070*/  LOP3.LUT R10, R0, 0x3, RZ, 0xc0, !PT ;  /* 0x00000003000a7812 */ /* 0x000fc600078ec0ff */
[----:B------:R-:W-:Y:S02]  /*0080*/  IMAD R2, R2, 0x34, RZ ;  /* 0x0000003402027824 */ /* 0x000fe400078e02ff */
[----:B------:R-:W-:-:S03]  /*0090*/  IMAD.HI.U32 R6, R5, -0x33333333, RZ ;  /* 0xcccccccd05067827 */ /* 0x000fc600078e00ff */
[----:B------:R-:W-:Y:S01]  /*00a0*/  LOP3.LUT R2, R2, 0xffff, RZ, 0xc0, !PT ;  /* 0x0000ffff02027812 */ /* 0x000fe200078ec0ff */
[----:B------:R-:W-:Y:S01]  /*00b0*/  IMAD.HI.U32 R4, R0, 0x2aaaaaab, RZ ;  /* 0x2aaaaaab00047827 */ /* 0x000fe200078e00ff */
[----:B------:R-:W-:Y:S02]  /*00c0*/  SHF.R.U32.HI R6, RZ, 0x3, R6 ;  /* 0x00000003ff067819 */ /* 0x000fe40000011606 */
[----:B------:R-:W-:Y:S02]  /*00d0*/  SHF.R.U32.HI R2, RZ, 0x8, R2 ;  /* 0x00000008ff027819 */ /* 0x000fe40000011602 */
[----:B------:R-:W-:Y:S01]  /*00e0*/  SHF.R.U32.HI R7, RZ, 0x1, R4 ;  /* 0x00000001ff077819 */ /* 0x000fe20000011604 */
[----:B------:R-:W-:Y:S01]  /*00f0*/  IMAD R6, R6, -0xa, R5 ;  /* 0xfffffff606067824 */ /* 0x000fe200078e0205 */
[----:B------:R-:W-:-:S03]  /*0100*/  LOP3.LUT R3, R2, 0xffff, RZ, 0xc0, !PT ;  /* 0x0000ffff02037812 */ /* 0x000fc600078ec0ff */
[--C-:B------:R-:W-:Y:S01]  /*0110*/  IMAD R8, R7, -0xc, R0.reuse ;  /* 0xfffffff407087824 */ /* 0x100fe200078e0200 */
[----:B------:R-:W-:Y:S01]  /*0120*/  LOP3.LUT R9, R6, 0x1, RZ, 0xc0, !PT ;  /* 0x0000000106097812 */ /* 0x000fe200078ec0ff */
[----:B------:R-:W-:Y:S01]  /*0130*/  IMAD.IADD R2, R3, 0x1, -R0 ;  /* 0x0000000103027824 */ /* 0x000fe200078e0a00 */
[----:B------:R-:W-:Y:S01]  /*0140*/  SHF.R.U32.HI R6, RZ, 0x1, R6 ;  /* 0x00000001ff067819 */ /* 0x000fe20000011606 */
[----:B------:R-:W-:Y:S01]  /*0150*/  IMAD R10, R10, 0x7, R3 ;  /* 0x000000070a0a7824 */ /* 0x000fe200078e0203 */
[----:B------:R-:W-:Y:S01]  /*0160*/  ISETP.NE.U32.AND P0, PT, R9, 0x1, PT ;  /* 0x000000010900780c */ /* 0x000fe20003f05070 */
[----:B------:R-:W-:Y:S01]  /*0170*/  IMAD.SHL.U32 R2, R2, 0x40000000, RZ ;  /* 0x4000000002027824 */ /* 0x000fe200078e00ff */
[----:B------:R-:W-:Y:S02]  /*0180*/  SHF.R.U32.HI R8, RZ, 0x2, R8 ;  /* 0x00000002ff087819 */ /* 0x000fe40000011608 */
[----:B------:R-:W-:Y:S02]  /*0190*/  SHF.R.U32.HI R9, RZ, 0x2, R10 ;  /* 0x00000002ff097819 */ /* 0x000fe4000001160a */
[----:B------:R-:W-:-:S02]  /*01a0*/  SHF.R.S32.HI R4, RZ, 0x1f, R2 ;  /* 0x0000001fff047819 */ /* 0x000fc40000011402 */
[----:B------:R-:W0:Y:S01]  /*01b0*/  LDC.64 R2, c[0x0][0x380] ;  /* 0x0000e000ff027b82 */ /* 0x000e220000000a00 */
[----:B------:R-:W-:Y:S02]  /*01c0*/  PRMT R9, R8, 0x5410, R9 ;  /* 0x0000541008097816 */ /* 0x000fe40000000009 */
[----:B------:R-:W-:-:S03]  /*01d0*/  LOP3.LUT R4, R4, 0xd2, RZ, 0xc0, !PT ;  /* 0x000000d204047812 */ /* 0x000fc600078ec0ff */
[----:B------:R-:W-:Y:S02]  /*01e0*/  IDP.2A.LO.U16.U8 R6, R9, UR6, R6 ;  /* 0x0000000609067c26 */ /* 0x000fe40008001006 */
[----:B------:R-:W-:-:S05]  /*01f0*/  IMAD R4, R7, 0x1ea, R4 ;  /* 0x000001ea07047824 */ /* 0x000fca00078e0204 */
[----:B------:R-:W-:Y:S01]  /*0200*/  IADD3 R7, PT, PT, R4, 0x69, RZ ;  /* 0x0000006904077810 */ /* 0x000fe20007ffe0ff */
[----:B------:R-:W-:-:S05]  /*0210*/  @P0 IMAD.MOV R7, RZ, RZ, R4 ;  /* 0x000000ffff070224 */ /* 0x000fca00078e0204 */
[----:B------:R-:W-:-:S05]  /*0220*/  IADD3 R7, PT, PT, R6, R7, RZ ;  /* 0x0000000706077210 */ /* 0x000fca0007ffe0ff */
[----:B0-----:R-:W-:Y:S02]  /*0230*/  IMAD.WIDE.U32 R2, R7, 0x4, R2 ;  /* 0x0000000407027825 */ /* 0x001fe400078e0002 */
[----:B------:R-:W0:Y:S04]  /*0240*/  LDC.64 R6, c[0x0][0x388] ;  /* 0x0000e200ff067b82 */ /* 0x000e280000000a00 */
[----:B-1----:R-:W2:Y:S01]  /*0250*/  LDG.E.CONSTANT R3, desc[UR4][R2.64] ;  /* 0x0000000402037981 */ /* 0x002ea2000c1e9900 */
[----:B------:R-:W-:-:S04]  /*0260*/  IMAD R5, R0, 0x1e, R5 ;  /* 0x0000001e00057824 */ /* 0x000fc800078e0205 */
[----:B0-----:R-:W-:-:S05]  /*0270*/  IMAD.WIDE.U32 R4, R5, 0x4, R6 ;  /* 0x0000000405047825 */ /* 0x001fca00078e0006 */
[----:B--2---:R-:W-:Y:S01]  /*0280*/  STG.E desc[UR4][R4.64], R3 ;  /* 0x0000000304007986 */ /* 0x004fe2000c101904 */
[----:B------:R-:W-:Y:S05]  /*0290*/  EXIT ;  /* 0x000000000000794d */ /* 0x000fea0003800000 */
.L_x_0:
[----:B------:R-:W-:-:S00]  /*02a0*/  BRA `(.L_x_0) ;  /* 0xfffffffc00fc7947 */ /* 0x000fc0000383ffff */
[----:B------:R-:W-:-:S00]  /*02b0*/  NOP ;  /* 0x0000000000007918 */ /* 0x000fc00000000000 */
        /* <DEDUP_REMOVED lines=12> */
.L_x_1:


//--------------------- .nv.shared.reserved.0     --------------------------
	.section	.nv.shared.reserved.0,"aw",@nobits
	.weak		__nv_reservedSMEM_offset_0_alias
	.size		__nv_reservedSMEM_offset_0_alias, 0, 64
	.other		__nv_reservedSMEM_offset_0_alias,@"STO_CUDA_RESERVED_SHARED STV_DEFAULT"
__nv_reservedSMEM_offset_0_alias:
	.zero		0
	.zero		64


//--------------------- .nv.constant0.default_function_kernel --------------------------
	.section	.nv.constant0.default_function_kernel,"a",@progbits
	.sectionflags	@""
	.align	4
.nv.constant0.default_function_kernel:
	.zero		912


//--------------------- SYMBOLS --------------------------

	.type		.nv.reservedSmem.offset0,@object
	.size		.nv.reservedSmem.offset0,0x4
